//
// Generated by NVIDIA NVVM Compiler
//
// Compiler Build ID: CL-36424714
// Cuda compilation tools, release 13.0, V13.0.88
// Based on NVVM 20.0.0
//

.version 9.0
.target sm_100
.address_size 64

	// .globl	_Z8findPathPci8PositionS0_PbPS0_S2_Pi

.visible .entry _Z8findPathPci8PositionS0_PbPS0_S2_Pi(
	.param .u64 .ptr .align 1 _Z8findPathPci8PositionS0_PbPS0_S2_Pi_param_0,
	.param .u32 _Z8findPathPci8PositionS0_PbPS0_S2_Pi_param_1,
	.param .align 4 .b8 _Z8findPathPci8PositionS0_PbPS0_S2_Pi_param_2[8],
	.param .align 4 .b8 _Z8findPathPci8PositionS0_PbPS0_S2_Pi_param_3[8],
	.param .u64 .ptr .align 1 _Z8findPathPci8PositionS0_PbPS0_S2_Pi_param_4,
	.param .u64 .ptr .align 1 _Z8findPathPci8PositionS0_PbPS0_S2_Pi_param_5,
	.param .u64 .ptr .align 1 _Z8findPathPci8PositionS0_PbPS0_S2_Pi_param_6,
	.param .u64 .ptr .align 1 _Z8findPathPci8PositionS0_PbPS0_S2_Pi_param_7
)
{
	.reg .pred 	%p<65>;
	.reg .b16 	%rs<40>;
	.reg .b32 	%r<65>;
	.reg .b64 	%rd<72>;

	ld.param.u32 	%r1, [_Z8findPathPci8PositionS0_PbPS0_S2_Pi_param_2];
	ld.param.u32 	%r2, [_Z8findPathPci8PositionS0_PbPS0_S2_Pi_param_2+4];
	ld.param.u32 	%r61, [_Z8findPathPci8PositionS0_PbPS0_S2_Pi_param_3];
	ld.param.u32 	%r62, [_Z8findPathPci8PositionS0_PbPS0_S2_Pi_param_3+4];
	ld.param.u64 	%rd21, [_Z8findPathPci8PositionS0_PbPS0_S2_Pi_param_0];
	ld.param.u32 	%r30, [_Z8findPathPci8PositionS0_PbPS0_S2_Pi_param_1];
	ld.param.u64 	%rd22, [_Z8findPathPci8PositionS0_PbPS0_S2_Pi_param_4];
	ld.param.u64 	%rd23, [_Z8findPathPci8PositionS0_PbPS0_S2_Pi_param_5];
	ld.param.u64 	%rd24, [_Z8findPathPci8PositionS0_PbPS0_S2_Pi_param_6];
	ld.param.u64 	%rd20, [_Z8findPathPci8PositionS0_PbPS0_S2_Pi_param_7];
	cvta.to.global.u64 	%rd1, %rd24;
	cvta.to.global.u64 	%rd2, %rd21;
	cvta.to.global.u64 	%rd3, %rd23;
	cvta.to.global.u64 	%rd4, %rd22;
	mov.u32 	%r31, %ctaid.x;
	mov.u32 	%r32, %ntid.x;
	mov.u32 	%r33, %tid.x;
	mad.lo.s32 	%r5, %r31, %r32, %r33;
	mov.u32 	%r34, %ctaid.y;
	mov.u32 	%r35, %ntid.y;
	mov.u32 	%r36, %tid.y;
	mad.lo.s32 	%r37, %r34, %r35, %r36;
	max.s32 	%r38, %r5, %r37;
	setp.ge.s32 	%p10, %r38, %r30;
	@%p10 bra 	$L__BB0_50;
	mad.lo.s32 	%r7, %r30, %r5, %r37;
	mad.lo.s32 	%r39, %r1, %r30, %r2;
	setp.ne.s32 	%p11, %r7, %r39;
	@%p11 bra 	$L__BB0_3;
	cvt.s64.s32 	%rd25, %r7;
	add.s64 	%rd26, %rd4, %rd25;
	mov.b16 	%rs1, 1;
	st.global.u8 	[%rd26], %rs1;
	mul.wide.s32 	%rd27, %r7, 8;
	add.s64 	%rd28, %rd3, %rd27;
	mov.b32 	%r40, -1;
	st.global.u32 	[%rd28], %r40;
	st.global.u32 	[%rd28+4], %r40;
$L__BB0_3:
	cvt.s64.s32 	%rd29, %r7;
	add.s64 	%rd30, %rd2, %rd29;
	ld.global.u8 	%rs2, [%rd30];
	setp.ne.s16 	%p12, %rs2, 99;
	@%p12 bra 	$L__BB0_42;
	add.s32 	%r42, %r37, -4;
	setp.lt.u32 	%p13, %r37, 4;
	setp.ge.s32 	%p14, %r42, %r30;
	or.pred  	%p1, %p13, %p14;
	add.s32 	%r43, %r37, -3;
	setp.lt.u32 	%p15, %r37, 3;
	setp.ge.s32 	%p16, %r43, %r30;
	or.pred  	%p2, %p15, %p16;
	add.s32 	%r44, %r37, -2;
	setp.lt.u32 	%p17, %r37, 2;
	setp.ge.s32 	%p18, %r44, %r30;
	or.pred  	%p3, %p17, %p18;
	add.s32 	%r8, %r37, 2;
	add.s32 	%r45, %r37, 3;
	setp.ge.u32 	%p4, %r45, %r30;
	add.s32 	%r46, %r5, -4;
	mul.lo.s32 	%r57, %r30, %r46;
	add.s32 	%r56, %r37, %r57;
	mov.b32 	%r59, -4;
	cvt.u64.u32 	%rd59, %r37;
	mov.u32 	%r58, %r5;
$L__BB0_5:
	add.s32 	%r47, %r58, -4;
	setp.lt.s32 	%p19, %r47, 0;
	setp.ge.s32 	%p20, %r47, %r30;
	or.pred  	%p5, %p19, %p20;
	or.pred  	%p21, %p5, %p1;
	@%p21 bra 	$L__BB0_9;
	cvt.s64.s32 	%rd31, %r57;
	cvt.u64.u32 	%rd32, %r37;
	add.s64 	%rd5, %rd32, %rd31;
	add.s64 	%rd6, %rd4, %rd5;
	ld.global.u8 	%rs3, [%rd6+-4];
	setp.ne.s16 	%p22, %rs3, 0;
	@%p22 bra 	$L__BB0_9;
	add.s64 	%rd33, %rd2, %rd5;
	ld.global.u8 	%rs4, [%rd33+-4];
	or.b16  	%rs5, %rs4, 32;
	setp.eq.s16 	%p23, %rs5, 99;
	@%p23 bra 	$L__BB0_8;
	bra.uni 	$L__BB0_9;
$L__BB0_8:
	mov.b16 	%rs6, 1;
	st.global.u8 	[%rd6+-4], %rs6;
	shl.b64 	%rd34, %rd5, 3;
	add.s64 	%rd35, %rd3, %rd34;
	st.global.u32 	[%rd35+-32], %r5;
	st.global.u32 	[%rd35+-28], %r37;
$L__BB0_9:
	or.pred  	%p24, %p5, %p2;
	@%p24 bra 	$L__BB0_13;
	cvt.s64.s32 	%rd36, %r57;
	cvt.u64.u32 	%rd37, %r37;
	add.s64 	%rd7, %rd37, %rd36;
	add.s64 	%rd8, %rd4, %rd7;
	ld.global.u8 	%rs7, [%rd8+-3];
	setp.ne.s16 	%p25, %rs7, 0;
	@%p25 bra 	$L__BB0_13;
	add.s64 	%rd38, %rd2, %rd7;
	ld.global.u8 	%rs8, [%rd38+-3];
	or.b16  	%rs9, %rs8, 32;
	setp.eq.s16 	%p26, %rs9, 99;
	@%p26 bra 	$L__BB0_12;
	bra.uni 	$L__BB0_13;
$L__BB0_12:
	mov.b16 	%rs10, 1;
	st.global.u8 	[%rd8+-3], %rs10;
	shl.b64 	%rd39, %rd7, 3;
	add.s64 	%rd40, %rd3, %rd39;
	st.global.u32 	[%rd40+-24], %r5;
	st.global.u32 	[%rd40+-20], %r37;
$L__BB0_13:
	or.pred  	%p27, %p5, %p3;
	@%p27 bra 	$L__BB0_17;
	cvt.s64.s32 	%rd41, %r57;
	cvt.u64.u32 	%rd42, %r37;
	add.s64 	%rd9, %rd42, %rd41;
	add.s64 	%rd10, %rd4, %rd9;
	ld.global.u8 	%rs11, [%rd10+-2];
	setp.ne.s16 	%p28, %rs11, 0;
	@%p28 bra 	$L__BB0_17;
	add.s64 	%rd43, %rd2, %rd9;
	ld.global.u8 	%rs12, [%rd43+-2];
	or.b16  	%rs13, %rs12, 32;
	setp.eq.s16 	%p29, %rs13, 99;
	@%p29 bra 	$L__BB0_16;
	bra.uni 	$L__BB0_17;
$L__BB0_16:
	mov.b16 	%rs14, 1;
	st.global.u8 	[%rd10+-2], %rs14;
	shl.b64 	%rd44, %rd9, 3;
	add.s64 	%rd45, %rd3, %rd44;
	st.global.u32 	[%rd45+-16], %r5;
	st.global.u32 	[%rd45+-12], %r37;
$L__BB0_17:
	add.s32 	%r48, %r37, -1;
	setp.ge.u32 	%p30, %r48, %r30;
	or.pred  	%p31, %p5, %p30;
	@%p31 bra 	$L__BB0_21;
	cvt.s64.s32 	%rd46, %r57;
	cvt.u64.u32 	%rd47, %r37;
	add.s64 	%rd11, %rd47, %rd46;
	add.s64 	%rd12, %rd4, %rd11;
	ld.global.u8 	%rs15, [%rd12+-1];
	setp.ne.s16 	%p32, %rs15, 0;
	@%p32 bra 	$L__BB0_21;
	add.s64 	%rd48, %rd2, %rd11;
	ld.global.u8 	%rs16, [%rd48+-1];
	or.b16  	%rs17, %rs16, 32;
	setp.eq.s16 	%p33, %rs17, 99;
	@%p33 bra 	$L__BB0_20;
	bra.uni 	$L__BB0_21;
$L__BB0_20:
	mov.b16 	%rs18, 1;
	st.global.u8 	[%rd12+-1], %rs18;
	shl.b64 	%rd49, %rd11, 3;
	add.s64 	%rd50, %rd3, %rd49;
	st.global.u32 	[%rd50+-8], %r5;
	st.global.u32 	[%rd50+-4], %r37;
$L__BB0_21:
	mov.pred 	%p63, -1;
	@%p5 bra 	$L__BB0_33;
	cvt.s64.s32 	%rd51, %r56;
	add.s64 	%rd13, %rd4, %rd51;
	ld.global.u8 	%rs19, [%rd13];
	setp.ne.s16 	%p35, %rs19, 0;
	add.s64 	%rd14, %rd2, %rd51;
	mul.wide.s32 	%rd52, %r56, 8;
	add.s64 	%rd15, %rd3, %rd52;
	@%p35 bra 	$L__BB0_25;
	ld.global.u8 	%rs20, [%rd14];
	or.b16  	%rs21, %rs20, 32;
	setp.eq.s16 	%p36, %rs21, 99;
	@%p36 bra 	$L__BB0_24;
	bra.uni 	$L__BB0_25;
$L__BB0_24:
	mov.b16 	%rs22, 1;
	st.global.u8 	[%rd13], %rs22;
	st.global.u32 	[%rd15], %r5;
	st.global.u32 	[%rd15+4], %r37;
$L__BB0_25:
	add.s32 	%r49, %r37, 1;
	setp.ge.u32 	%p37, %r49, %r30;
	@%p37 bra 	$L__BB0_29;
	ld.global.u8 	%rs23, [%rd13+1];
	setp.ne.s16 	%p38, %rs23, 0;
	@%p38 bra 	$L__BB0_29;
	ld.global.u8 	%rs24, [%rd14+1];
	or.b16  	%rs25, %rs24, 32;
	setp.eq.s16 	%p39, %rs25, 99;
	@%p39 bra 	$L__BB0_28;
	bra.uni 	$L__BB0_29;
$L__BB0_28:
	mov.b16 	%rs26, 1;
	st.global.u8 	[%rd13+1], %rs26;
	st.global.u32 	[%rd15+8], %r5;
	st.global.u32 	[%rd15+12], %r37;
$L__BB0_29:
	setp.ge.u32 	%p40, %r8, %r30;
	mov.pred 	%p63, %p4;
	@%p40 bra 	$L__BB0_33;
	ld.global.u8 	%rs27, [%rd13+2];
	setp.ne.s16 	%p41, %rs27, 0;
	mov.pred 	%p63, %p4;
	@%p41 bra 	$L__BB0_33;
	ld.global.u8 	%rs28, [%rd14+2];
	or.b16  	%rs29, %rs28, 32;
	setp.eq.s16 	%p42, %rs29, 99;
	mov.pred 	%p63, %p4;
	@%p42 bra 	$L__BB0_32;
	bra.uni 	$L__BB0_33;
$L__BB0_32:
	mov.b16 	%rs30, 1;
	st.global.u8 	[%rd13+2], %rs30;
	st.global.u32 	[%rd15+16], %r5;
	st.global.u32 	[%rd15+20], %r37;
	mov.pred 	%p63, %p4;
$L__BB0_33:
	@%p63 bra 	$L__BB0_37;
	cvt.s64.s32 	%rd53, %r57;
	add.s64 	%rd16, %rd59, %rd53;
	add.s64 	%rd17, %rd4, %rd16;
	ld.global.u8 	%rs31, [%rd17+3];
	setp.ne.s16 	%p43, %rs31, 0;
	@%p43 bra 	$L__BB0_37;
	add.s64 	%rd55, %rd2, %rd16;
	ld.global.u8 	%rs32, [%rd55+3];
	or.b16  	%rs33, %rs32, 32;
	setp.eq.s16 	%p44, %rs33, 99;
	@%p44 bra 	$L__BB0_36;
	bra.uni 	$L__BB0_37;
$L__BB0_36:
	mov.b16 	%rs34, 1;
	st.global.u8 	[%rd17+3], %rs34;
	shl.b64 	%rd56, %rd16, 3;
	add.s64 	%rd57, %rd3, %rd56;
	st.global.u32 	[%rd57+24], %r5;
	st.global.u32 	[%rd57+28], %r37;
$L__BB0_37:
	add.s32 	%r50, %r37, 4;
	setp.ge.u32 	%p45, %r50, %r30;
	or.pred  	%p46, %p5, %p45;
	@%p46 bra 	$L__BB0_41;
	cvt.s64.s32 	%rd58, %r57;
	add.s64 	%rd18, %rd59, %rd58;
	add.s64 	%rd19, %rd4, %rd18;
	ld.global.u8 	%rs35, [%rd19+4];
	setp.ne.s16 	%p47, %rs35, 0;
	@%p47 bra 	$L__BB0_41;
	add.s64 	%rd60, %rd2, %rd18;
	ld.global.u8 	%rs36, [%rd60+4];
	or.b16  	%rs37, %rs36, 32;
	setp.eq.s16 	%p48, %rs37, 99;
	@%p48 bra 	$L__BB0_40;
	bra.uni 	$L__BB0_41;
$L__BB0_40:
	mov.b16 	%rs38, 1;
	st.global.u8 	[%rd19+4], %rs38;
	shl.b64 	%rd61, %rd18, 3;
	add.s64 	%rd62, %rd3, %rd61;
	st.global.u32 	[%rd62+32], %r5;
	st.global.u32 	[%rd62+36], %r37;
$L__BB0_41:
	add.s32 	%r59, %r59, 1;
	add.s32 	%r58, %r58, 1;
	add.s32 	%r57, %r57, %r30;
	add.s32 	%r56, %r56, %r30;
	setp.ne.s32 	%p49, %r59, 5;
	@%p49 bra 	$L__BB0_5;
$L__BB0_42:
	mad.lo.s32 	%r51, %r61, %r30, %r62;
	setp.ne.s32 	%p50, %r7, %r51;
	@%p50 bra 	$L__BB0_50;
	cvt.s64.s32 	%rd63, %r7;
	add.s64 	%rd64, %rd4, %rd63;
	ld.global.u8 	%rs39, [%rd64];
	setp.eq.s16 	%p51, %rs39, 0;
	@%p51 bra 	$L__BB0_50;
	setp.ne.s32 	%p52, %r61, %r1;
	setp.ne.s32 	%p53, %r62, %r2;
	or.pred  	%p54, %p52, %p53;
	setp.ne.s32 	%p64, %r30, 0;
	and.pred  	%p55, %p54, %p64;
	mov.b32 	%r64, 0;
	not.pred 	%p56, %p55;
	@%p56 bra 	$L__BB0_47;
	mul.lo.s32 	%r19, %r30, %r30;
	mov.b32 	%r60, 0;
$L__BB0_46:
	add.s32 	%r64, %r60, 1;
	mul.wide.u32 	%rd65, %r60, 8;
	add.s64 	%rd66, %rd1, %rd65;
	st.global.u32 	[%rd66], %r61;
	st.global.u32 	[%rd66+4], %r62;
	mad.lo.s32 	%r54, %r61, %r30, %r62;
	mul.wide.s32 	%rd67, %r54, 8;
	add.s64 	%rd68, %rd3, %rd67;
	ld.global.u32 	%r61, [%rd68];
	ld.global.u32 	%r62, [%rd68+4];
	setp.ne.s32 	%p57, %r61, %r1;
	setp.ne.s32 	%p58, %r62, %r2;
	or.pred  	%p59, %p57, %p58;
	setp.lt.u32 	%p64, %r64, %r19;
	and.pred  	%p61, %p59, %p64;
	mov.u32 	%r60, %r64;
	@%p61 bra 	$L__BB0_46;
$L__BB0_47:
	not.pred 	%p62, %p64;
	@%p62 bra 	$L__BB0_49;
	add.s32 	%r27, %r64, 1;
	mul.wide.u32 	%rd69, %r64, 8;
	add.s64 	%rd70, %rd1, %rd69;
	st.global.u32 	[%rd70], %r1;
	st.global.u32 	[%rd70+4], %r2;
	mov.u32 	%r64, %r27;
$L__BB0_49:
	cvta.to.global.u64 	%rd71, %rd20;
	st.global.u32 	[%rd71], %r64;
$L__BB0_50:
	ret;

}


// ===== COMPILED SASS (sm_100) =====

	.target	sm_100

	.elftype	@"ET_EXEC"


//--------------------- .note.nv.tkinfo           --------------------------
	.section	.note.nv.tkinfo,"",@"SHT_NOTE"
	.sectionflags	@"SHF_NOTE_NV_TKINFO"
	.tkinfo
        /*0018*/ 	.word	0x00000002
        /*0030*/ 	.string	""
        /*0030*/ 	.string	"ptxas"
        /*0030*/ 	.string	"Cuda compilation tools, release 13.0, V13.0.88"
        /*0030*/ 	.string	"Build cuda_13.0.r13.0/compiler.36424714_0"
        /*0030*/ 	.string	"-arch sm_100 -m 64 "



//--------------------- .note.nv.cuinfo           --------------------------
	.section	.note.nv.cuinfo,"",@"SHT_NOTE"
	.sectionflags	@"SHF_NOTE_NV_CUINFO"
        /*0018*/ 	.short	0x0002
        /*001a*/ 	.short	0x0064
        /*001c*/ 	.short	0x0082
	.zero		2


//--------------------- .nv.info                  --------------------------
	.section	.nv.info,"",@"SHT_CUDA_INFO"
	.align	4


	//----- nvinfo : EIATTR_REGCOUNT
	.align		4
        /*0000*/ 	.byte	0x04, 0x2f
        /*0002*/ 	.short	(.L_1 - .L_0)
	.align		4
.L_0:
        /*0004*/ 	.word	index@(_Z8findPathPci8PositionS0_PbPS0_S2_Pi)
        /*0008*/ 	.word	0x0000001a


	//----- nvinfo : EIATTR_FRAME_SIZE
	.align		4
.L_1:
        /*000c*/ 	.byte	0x04, 0x11
        /*000e*/ 	.short	(.L_3 - .L_2)
	.align		4
.L_2:
        /*0010*/ 	.word	index@(_Z8findPathPci8PositionS0_PbPS0_S2_Pi)
        /*0014*/ 	.word	0x00000000


	//----- nvinfo : EIATTR_MIN_STACK_SIZE
	.align		4
.L_3:
        /*0018*/ 	.byte	0x04, 0x12
        /*001a*/ 	.short	(.L_5 - .L_4)
	.align		4
.L_4:
        /*001c*/ 	.word	index@(_Z8findPathPci8PositionS0_PbPS0_S2_Pi)
        /*0020*/ 	.word	0x00000000
.L_5:


//--------------------- .nv.compat                --------------------------
	.section	.nv.compat,"",@"SHT_CUDA_COMPAT_INFO"
	.align	4
        /*0000*/ 	.byte	0x02, 0x09, 0x00, 0x00, 0x02, 0x02, 0x01, 0x00, 0x02, 0x05, 0x05, 0x00, 0x03, 0x07, 0x01, 0x01
        /*0010*/ 	.byte	0x02, 0x03, 0x00, 0x00, 0x02, 0x06, 0x01, 0x00, 0x04, 0x0b, 0x08, 0x00, 0x09, 0x00, 0x00, 0x00
        /*0020*/ 	.byte	0x00, 0x00, 0x00, 0x00


//--------------------- .nv.info._Z8findPathPci8PositionS0_PbPS0_S2_Pi --------------------------
	.section	.nv.info._Z8findPathPci8PositionS0_PbPS0_S2_Pi,"",@"SHT_CUDA_INFO"
	.sectionflags	@""
	.align	4


	//----- nvinfo : EIATTR_CUDA_API_VERSION
	.align		4
        /*0000*/ 	.byte	0x04, 0x37
        /*0002*/ 	.short	(.L_7 - .L_6)
.L_6:
        /*0004*/ 	.word	0x00000082


	//----- nvinfo : EIATTR_KPARAM_INFO
	.align		4
.L_7:
        /*0008*/ 	.byte	0x04, 0x17
        /*000a*/ 	.short	(.L_9 - .L_8)
.L_8:
        /*000c*/ 	.word	0x00000000
        /*0010*/ 	.short	0x0007
        /*0012*/ 	.short	0x0038
        /*0014*/ 	.byte	0x00, 0xf5, 0x21, 0x00


	//----- nvinfo : EIATTR_KPARAM_INFO
	.align		4
.L_9:
        /*0018*/ 	.byte	0x04, 0x17
        /*001a*/ 	.short	(.L_11 - .L_10)
.L_10:
        /*001c*/ 	.word	0x00000000
        /*0020*/ 	.short	0x0006
        /*0022*/ 	.short	0x0030
        /*0024*/ 	.byte	0x00, 0xf5, 0x21, 0x00


	//----- nvinfo : EIATTR_KPARAM_INFO
	.align		4
.L_11:
        /*0028*/ 	.byte	0x04, 0x17
        /*002a*/ 	.short	(.L_13 - .L_12)
.L_12:
        /*002c*/ 	.word	0x00000000
        /*0030*/ 	.short	0x0005
        /*0032*/ 	.short	0x0028
        /*0034*/ 	.byte	0x00, 0xf5, 0x21, 0x00


	//----- nvinfo : EIATTR_KPARAM_INFO
	.align		4
.L_13:
        /*0038*/ 	.byte	0x04, 0x17
        /*003a*/ 	.short	(.L_15 - .L_14)
.L_14:
        /*003c*/ 	.word	0x00000000
        /*0040*/ 	.short	0x0004
        /*0042*/ 	.short	0x0020
        /*0044*/ 	.byte	0x00, 0xf5, 0x21, 0x00


	//----- nvinfo : EIATTR_KPARAM_INFO
	.align		4
.L_15:
        /*0048*/ 	.byte	0x04, 0x17
        /*004a*/ 	.short	(.L_17 - .L_16)
.L_16:
        /*004c*/ 	.word	0x00000000
        /*0050*/ 	.short	0x0003
        /*0052*/ 	.short	0x0014
        /*0054*/ 	.byte	0x00, 0xf0, 0x21, 0x00


	//----- nvinfo : EIATTR_KPARAM_INFO
	.align		4
.L_17:
        /*0058*/ 	.byte	0x04, 0x17
        /*005a*/ 	.short	(.L_19 - .L_18)
.L_18:
        /*005c*/ 	.word	0x00000000
        /*0060*/ 	.short	0x0002
        /*0062*/ 	.short	0x000c
        /*0064*/ 	.byte	0x00, 0xf0, 0x21, 0x00


	//----- nvinfo : EIATTR_KPARAM_INFO
	.align		4
.L_19:
        /*0068*/ 	.byte	0x04, 0x17
        /*006a*/ 	.short	(.L_21 - .L_20)
.L_20:
        /*006c*/ 	.word	0x00000000
        /*0070*/ 	.short	0x0001
        /*0072*/ 	.short	0x0008
        /*0074*/ 	.byte	0x00, 0xf0, 0x11, 0x00


	//----- nvinfo : EIATTR_KPARAM_INFO
	.align		4
.L_21:
        /*0078*/ 	.byte	0x04, 0x17
        /*007a*/ 	.short	(.L_23 - .L_22)
.L_22:
        /*007c*/ 	.word	0x00000000
        /*0080*/ 	.short	0x0000
        /*0082*/ 	.short	0x0000
        /*0084*/ 	.byte	0x00, 0xf5, 0x21, 0x00


	//----- nvinfo : EIATTR_SPARSE_MMA_MASK
	.align		4
.L_23:
        /*0088*/ 	.byte	0x03, 0x50
        /*008a*/ 	.short	0x0000


	//----- nvinfo : EIATTR_MAXREG_COUNT
	.align		4
        /*008c*/ 	.byte	0x03, 0x1b
        /*008e*/ 	.short	0x00ff


	//----- nvinfo : EIATTR_MERCURY_ISA_VERSION
	.align		4
        /*0090*/ 	.byte	0x03, 0x5f
        /*0092*/ 	.short	0x0101


	//----- nvinfo : EIATTR_VRC_CTA_INIT_COUNT
	.align		4
        /*0094*/ 	.byte	0x02, 0x4a
	.zero		1
	.zero		1


	//----- nvinfo : EIATTR_EXIT_INSTR_OFFSETS
	.align		4
        /*0098*/ 	.byte	0x04, 0x1c
        /*009a*/ 	.short	(.L_25 - .L_24)


	//   ....[0]....
.L_24:
        /*009c*/ 	.word	0x000000d0


	//   ....[1]....
        /*00a0*/ 	.word	0x00001210


	//   ....[2]....
        /*00a4*/ 	.word	0x00001270


	//   ....[3]....
        /*00a8*/ 	.word	0x000014c0


	//----- nvinfo : EIATTR_CRS_STACK_SIZE
	.align		4
.L_25:
        /*00ac*/ 	.byte	0x04, 0x1e
        /*00ae*/ 	.short	(.L_27 - .L_26)
.L_26:
        /*00b0*/ 	.word	0x00000000


	//----- nvinfo : EIATTR_CBANK_PARAM_SIZE
	.align		4
.L_27:
        /*00b4*/ 	.byte	0x03, 0x19
        /*00b6*/ 	.short	0x0040


	//----- nvinfo : EIATTR_PARAM_CBANK
	.align		4
        /*00b8*/ 	.byte	0x04, 0x0a
        /*00ba*/ 	.short	(.L_29 - .L_28)
	.align		4
.L_28:
        /*00bc*/ 	.word	index@(.nv.constant0._Z8findPathPci8PositionS0_PbPS0_S2_Pi)
        /*00c0*/ 	.short	0x0380
        /*00c2*/ 	.short	0x0040


	//----- nvinfo : EIATTR_SW_WAR
	.align		4
.L_29:
        /*00c4*/ 	.byte	0x04, 0x36
        /*00c6*/ 	.short	(.L_31 - .L_30)
.L_30:
        /*00c8*/ 	.word	0x00000008
.L_31:


//--------------------- .nv.callgraph             --------------------------
	.section	.nv.callgraph,"",@"SHT_CUDA_CALLGRAPH"
	.align	4
	.sectionentsize	8
	.align		4
        /*0000*/ 	.word	0x00000000
	.align		4
        /*0004*/ 	.word	0xffffffff
	.align		4
        /*0008*/ 	.word	0x00000000
	.align		4
        /*000c*/ 	.word	0xfffffffe
	.align		4
        /*0010*/ 	.word	0x00000000
	.align		4
        /*0014*/ 	.word	0xfffffffd
	.align		4
        /*0018*/ 	.word	0x00000000
	.align		4
        /*001c*/ 	.word	0xfffffffc


//--------------------- .text._Z8findPathPci8PositionS0_PbPS0_S2_Pi --------------------------
	.section	.text._Z8findPathPci8PositionS0_PbPS0_S2_Pi,"ax",@progbits
	.align	128
        .global         _Z8findPathPci8PositionS0_PbPS0_S2_Pi
        .type           _Z8findPathPci8PositionS0_PbPS0_S2_Pi,@function
        .size           _Z8findPathPci8PositionS0_PbPS0_S2_Pi,(.L_x_27 - _Z8findPathPci8PositionS0_PbPS0_S2_Pi)
        .other          _Z8findPathPci8PositionS0_PbPS0_S2_Pi,@"STO_CUDA_ENTRY STV_DEFAULT"
_Z8findPathPci8PositionS0_PbPS0_S2_Pi:
.text._Z8findPathPci8PositionS0_PbPS0_S2_Pi:
[----:B------:R-:W-:Y:S01]  /*0000*/  LDC R1, c[0x0][0x37c] ;  /* 0x0000df00ff017b82 */ /* 0x000fe20000000800 */
[----:B------:R-:W0:Y:S07]  /*0010*/  S2R R0, SR_TID.X ;  /* 0x0000000000007919 */ /* 0x000e2e0000002100 */
[----:B------:R-:W0:Y:S01]  /*0020*/  LDC R11, c[0x0][0x360] ;  /* 0x0000d800ff0b7b82 */ /* 0x000e220000000800 */
[----:B------:R-:W1:Y:S01]  /*0030*/  LDCU UR6, c[0x0][0x388] ;  /* 0x00007100ff0677ac */ /* 0x000e620008000800 */
[----:B------:R-:W2:Y:S06]  /*0040*/  S2R R3, SR_TID.Y ;  /* 0x0000000000037919 */ /* 0x000eac0000002200 */
[----:B------:R-:W0:Y:S08]  /*0050*/  S2UR UR4, SR_CTAID.X ;  /* 0x00000000000479c3 */ /* 0x000e300000002500 */
[----:B------:R-:W2:Y:S01]  /*0060*/  S2UR UR5, SR_CTAID.Y ;  /* 0x00000000000579c3 */ /* 0x000ea20000002600 */
[----:B-1----:R-:W-:-:S07]  /*0070*/  IMAD.U32 R10, RZ, RZ, UR6 ;  /* 0x00000006ff0a7e24 */ /* 0x002fce000f8e00ff */
[----:B------:R-:W2:Y:S01]  /*0080*/  LDC R20, c[0x0][0x364] ;  /* 0x0000d900ff147b82 */ /* 0x000ea20000000800 */
[----:B0-----:R-:W-:Y:S02]  /*0090*/  IMAD R11, R11, UR4, R0 ;  /* 0x000000040b0b7c24 */ /* 0x001fe4000f8e0200 */
[----:B--2---:R-:W-:-:S05]  /*00a0*/  IMAD R20, R20, UR5, R3 ;  /* 0x0000000514147c24 */ /* 0x004fca000f8e0203 */
[----:B------:R-:W-:-:S04]  /*00b0*/  VIMNMX R3, PT, PT, R11, R20, !PT ;  /* 0x000000140b037248 */ /* 0x000fc80007fe0100 */
[----:B------:R-:W-:-:S13]  /*00c0*/  ISETP.GE.AND P0, PT, R3, R10, PT ;  /* 0x0000000a0300720c */ /* 0x000fda0003f06270 */
[----:B------:R-:W-:Y:S05]  /*00d0*/  @P0 EXIT ;  /* 0x000000000000094d */ /* 0x000fea0003800000 */
[----:B------:R-:W0:Y:S01]  /*00e0*/  LDC R3, c[0x0][0x390] ;  /* 0x0000e400ff037b82 */ /* 0x000e220000000800 */
[----:B------:R-:W0:Y:S01]  /*00f0*/  LDCU UR4, c[0x0][0x38c] ;  /* 0x00007180ff0477ac */ /* 0x000e220008000800 */
[----:B------:R-:W-:Y:S01]  /*0100*/  IMAD R9, R11, R10, R20 ;  /* 0x0000000a0b097224 */ /* 0x000fe200078e0214 */
[----:B------:R-:W-:Y:S01]  /*0110*/  BSSY.RECONVERGENT B0, `(.L_x_0) ;  /* 0x0000013000007945 */ /* 0x000fe20003800200 */
[----:B------:R-:W1:Y:S01]  /*0120*/  LDCU UR6, c[0x0][0x394] ;  /* 0x00007280ff0677ac */ /* 0x000e620008000800 */
[----:B------:R-:W2:Y:S01]  /*0130*/  LDCU UR7, c[0x0][0x398] ;  /* 0x00007300ff0777ac */ /* 0x000ea20008000800 */
[----:B-1----:R-:W-:Y:S02]  /*0140*/  IMAD.U32 R8, RZ, RZ, UR6 ;  /* 0x00000006ff087e24 */ /* 0x002fe4000f8e00ff */
[----:B0-----:R-:W-:Y:S01]  /*0150*/  IMAD R0, R10, UR4, R3 ;  /* 0x000000040a007c24 */ /* 0x001fe2000f8e0203 */
[----:B------:R-:W0:Y:S01]  /*0160*/  LDCU.64 UR4, c[0x0][0x358] ;  /* 0x00006b00ff0477ac */ /* 0x000e220008000a00 */
[----:B--2---:R-:W-:-:S03]  /*0170*/  IMAD.U32 R7, RZ, RZ, UR7 ;  /* 0x00000007ff077e24 */ /* 0x004fc6000f8e00ff */
[----:B------:R-:W-:-:S13]  /*0180*/  ISETP.NE.AND P0, PT, R9, R0, PT ;  /* 0x000000000900720c */ /* 0x000fda0003f05270 */
[----:B------:R-:W-:Y:S05]  /*0190*/  @P0 BRA `(.L_x_1) ;  /* 0x0000000000280947 */ /* 0x000fea0003800000 */
[----:B------:R-:W1:Y:S01]  /*01a0*/  LDC.64 R2, c[0x0][0x3a8] ;  /* 0x0000ea00ff027b82 */ /* 0x000e620000000a00 */
[----:B------:R-:W2:Y:S01]  /*01b0*/  LDCU.64 UR6, c[0x0][0x3a0] ;  /* 0x00007400ff0677ac */ /* 0x000ea20008000a00 */
[----:B------:R-:W-:Y:S02]  /*01c0*/  IMAD.MOV.U32 R0, RZ, RZ, 0x1 ;  /* 0x00000001ff007424 */ /* 0x000fe400078e00ff */
[----:B------:R-:W-:Y:S01]  /*01d0*/  IMAD.MOV.U32 R13, RZ, RZ, -0x1 ;  /* 0xffffffffff0d7424 */ /* 0x000fe200078e00ff */
[----:B--2---:R-:W-:-:S04]  /*01e0*/  IADD3 R4, P0, PT, R9, UR6, RZ ;  /* 0x0000000609047c10 */ /* 0x004fc8000ff1e0ff */
[C---:B------:R-:W-:Y:S01]  /*01f0*/  LEA.HI.X.SX32 R5, R9.reuse, UR7, 0x1, P0 ;  /* 0x0000000709057c11 */ /* 0x040fe200080f0eff */
[----:B-1----:R-:W-:-:S04]  /*0200*/  IMAD.WIDE R2, R9, 0x8, R2 ;  /* 0x0000000809027825 */ /* 0x002fc800078e0202 */
[----:B0-----:R1:W-:Y:S04]  /*0210*/  STG.E.U8 desc[UR4][R4.64], R0 ;  /* 0x0000000004007986 */ /* 0x0013e8000c101104 */
[----:B------:R1:W-:Y:S04]  /*0220*/  STG.E desc[UR4][R2.64], R13 ;  /* 0x0000000d02007986 */ /* 0x0003e8000c101904 */
[----:B------:R1:W-:Y:S02]  /*0230*/  STG.E desc[UR4][R2.64+0x4], R13 ;  /* 0x0000040d02007986 */ /* 0x0003e4000c101904 */
.L_x_1:
[----:B0-----:R-:W-:Y:S05]  /*0240*/  BSYNC.RECONVERGENT B0 ;  /* 0x0000000000007941 */ /* 0x001fea0003800200 */
.L_x_0:
[----:B------:R-:W1:Y:S01]  /*0250*/  LDCU.64 UR6, c[0x0][0x380] ;  /* 0x00007000ff0677ac */ /* 0x000e620008000a00 */
[----:B------:R-:W0:Y:S01]  /*0260*/  LDCU.64 UR8, c[0x0][0x3a0] ;  /* 0x00007400ff0877ac */ /* 0x000e220008000a00 */
[----:B------:R-:W2:Y:S01]  /*0270*/  LDCU.64 UR10, c[0x0][0x380] ;  /* 0x00007000ff0a77ac */ /* 0x000ea20008000a00 */
[----:B-1----:R-:W-:-:S04]  /*0280*/  IADD3 R2, P0, PT, R9, UR6, RZ ;  /* 0x0000000609027c10 */ /* 0x002fc8000ff1e0ff */
[----:B------:R-:W-:-:S05]  /*0290*/  LEA.HI.X.SX32 R3, R9, UR7, 0x1, P0 ;  /* 0x0000000709037c11 */ /* 0x000fca00080f0eff */
[----:B------:R-:W3:Y:S01]  /*02a0*/  LDG.E.U8 R2, desc[UR4][R2.64] ;  /* 0x0000000402027981 */ /* 0x000ee2000c1e1100 */
[----:B------:R-:W-:Y:S01]  /*02b0*/  BSSY.RECONVERGENT B0, `(.L_x_2) ;  /* 0x00000f1000007945 */ /* 0x000fe20003800200 */
[----:B---3--:R-:W-:-:S13]  /*02c0*/  ISETP.NE.AND P0, PT, R2, 0x63, PT ;  /* 0x000000630200780c */ /* 0x008fda0003f05270 */
[----:B0-2---:R-:W-:Y:S05]  /*02d0*/  @P0 BRA `(.L_x_3) ;  /* 0x0000000c00b80947 */ /* 0x005fea0003800000 */
[C---:B------:R-:W-:Y:S01]  /*02e0*/  VIADD R3, R20.reuse, 0xfffffffc ;  /* 0xfffffffc14037836 */ /* 0x040fe20000000000 */
[----:B------:R-:W0:Y:S01]  /*02f0*/  LDC R6, c[0x0][0x388] ;  /* 0x0000e200ff067b82 */ /* 0x000e220000000800 */
[C---:B------:R-:W-:Y:S02]  /*0300*/  VIADD R5, R20.reuse, 0xfffffffd ;  /* 0xfffffffd14057836 */ /* 0x040fe40000000000 */
[C---:B------:R-:W-:Y:S01]  /*0310*/  VIADD R15, R20.reuse, 0x3 ;  /* 0x00000003140f7836 */ /* 0x040fe20000000000 */
[-C--:B------:R-:W-:Y:S01]  /*0320*/  ISETP.GE.AND P0, PT, R3, R10.reuse, PT ;  /* 0x0000000a0300720c */ /* 0x080fe20003f06270 */
[C---:B------:R-:W-:Y:S01]  /*0330*/  VIADD R3, R20.reuse, 0xfffffffe ;  /* 0xfffffffe14037836 */ /* 0x040fe20000000000 */
[-C--:B------:R-:W-:Y:S01]  /*0340*/  ISETP.GE.AND P3, PT, R5, R10.reuse, PT ;  /* 0x0000000a0500720c */ /* 0x080fe20003f66270 */
[C---:B------:R-:W-:Y:S01]  /*0350*/  VIADD R5, R20.reuse, 0x2 ;  /* 0x0000000214057836 */ /* 0x040fe20000000000 */
[----:B------:R-:W1:Y:S01]  /*0360*/  LDC.64 R12, c[0x0][0x3a8] ;  /* 0x0000ea00ff0c7b82 */ /* 0x000e620000000a00 */
[----:B------:R-:W-:Y:S01]  /*0370*/  ISETP.LT.U32.OR P0, PT, R20, 0x4, P0 ;  /* 0x000000041400780c */ /* 0x000fe20000701470 */
[----:B------:R-:W-:Y:S01]  /*0380*/  IMAD.MOV.U32 R4, RZ, RZ, -0x4 ;  /* 0xfffffffcff047424 */ /* 0x000fe200078e00ff */
[-C--:B------:R-:W-:Y:S01]  /*0390*/  ISETP.GE.AND P4, PT, R3, R10.reuse, PT ;  /* 0x0000000a0300720c */ /* 0x080fe20003f86270 */
[----:B------:R-:W-:Y:S01]  /*03a0*/  VIADD R3, R11, 0xfffffffc ;  /* 0xfffffffc0b037836 */ /* 0x000fe20000000000 */
[----:B------:R-:W-:-:S02]  /*03b0*/  ISETP.GE.U32.AND P2, PT, R5, R10, PT ;  /* 0x0000000a0500720c */ /* 0x000fc40003f46070 */
[-C--:B------:R-:W-:Y:S01]  /*03c0*/  ISETP.GE.U32.AND P1, PT, R15, R10.reuse, PT ;  /* 0x0000000a0f00720c */ /* 0x080fe20003f26070 */
[----:B------:R-:W-:Y:S01]  /*03d0*/  IMAD R5, R3, R10, RZ ;  /* 0x0000000a03057224 */ /* 0x000fe200078e02ff */
[C---:B------:R-:W-:Y:S01]  /*03e0*/  ISETP.LT.U32.OR P3, PT, R20.reuse, 0x3, P3 ;  /* 0x000000031400780c */ /* 0x040fe20001f61470 */
[----:B------:R-:W-:Y:S01]  /*03f0*/  IMAD.MOV.U32 R3, RZ, RZ, R11 ;  /* 0x000000ffff037224 */ /* 0x000fe200078e000b */
[C---:B------:R-:W-:Y:S01]  /*0400*/  ISETP.LT.U32.OR P4, PT, R20.reuse, 0x2, P4 ;  /* 0x000000021400780c */ /* 0x040fe20002781470 */
[----:B------:R-:W-:Y:S01]  /*0410*/  IMAD.IADD R2, R20, 0x1, R5 ;  /* 0x0000000114027824 */ /* 0x000fe200078e0205 */
[----:B------:R-:W-:-:S11]  /*0420*/  P2R R0, PR, RZ, 0x1 ;  /* 0x00000001ff007803 */ /* 0x000fd60000000000 */
.L_x_22:
[----:B01----:R-:W-:Y:S01]  /*0430*/  VIADD R15, R3, 0xfffffffc ;  /* 0xfffffffc030f7836 */ /* 0x003fe20000000000 */
[----:B------:R-:W-:Y:S01]  /*0440*/  ISETP.NE.AND P0, PT, R0, RZ, PT ;  /* 0x000000ff0000720c */ /* 0x000fe20003f05270 */
[----:B0-----:R-:W-:Y:S01]  /*0450*/  IMAD.MOV.U32 R10, RZ, RZ, R6 ;  /* 0x000000ffff0a7224 */ /* 0x001fe200078e0006 */
[----:B------:R-:W-:Y:S04]  /*0460*/  BSSY.RECONVERGENT B1, `(.L_x_4) ;  /* 0x000001a000017945 */ /* 0x000fe80003800200 */
[----:B------:R-:W-:-:S04]  /*0470*/  ISETP.GE.AND P5, PT, R15, R10, PT ;  /* 0x0000000a0f00720c */ /* 0x000fc80003fa6270 */
[----:B------:R-:W-:-:S04]  /*0480*/  ISETP.LT.OR P5, PT, R15, RZ, P5 ;  /* 0x000000ff0f00720c */ /* 0x000fc80002fa1670 */
[----:B------:R-:W-:-:S13]  /*0490*/  PLOP3.LUT P0, PT, P5, P0, PT, 0xf8, 0x8f ;  /* 0x00000000008f781c */ /* 0x000fda0002f01f70 */
[----:B------:R-:W-:Y:S05]  /*04a0*/  @P0 BRA `(.L_x_5) ;  /* 0x0000000000540947 */ /* 0x000fea0003800000 */
[----:B------:R-:W-:-:S04]  /*04b0*/  IADD3 R21, P0, PT, R20, R5, RZ ;  /* 0x0000000514157210 */ /* 0x000fc80007f1e0ff */
[----:B------:R-:W-:Y:S02]  /*04c0*/  LEA.HI.X.SX32 R22, R5, RZ, 0x1, P0 ;  /* 0x000000ff05167211 */ /* 0x000fe400000f0eff */
[----:B------:R-:W-:-:S04]  /*04d0*/  IADD3 R16, P0, PT, R21, UR8, RZ ;  /* 0x0000000815107c10 */ /* 0x000fc8000ff1e0ff */
[----:B------:R-:W-:-:S05]  /*04e0*/  IADD3.X R17, PT, PT, R22, UR9, RZ, P0, !PT ;  /* 0x0000000916117c10 */ /* 0x000fca00087fe4ff */
[----:B------:R-:W2:Y:S02]  /*04f0*/  LDG.E.U8 R14, desc[UR4][R16.64+-0x4] ;  /* 0xfffffc04100e7981 */ /* 0x000ea4000c1e1100 */
[----:B--2---:R-:W-:-:S13]  /*0500*/  ISETP.NE.AND P0, PT, R14, RZ, PT ;  /* 0x000000ff0e00720c */ /* 0x004fda0003f05270 */
[----:B------:R-:W-:Y:S05]  /*0510*/  @P0 BRA `(.L_x_5) ;  /* 0x0000000000380947 */ /* 0x000fea0003800000 */
[----:B------:R-:W-:-:S04]  /*0520*/  IADD3 R18, P0, PT, R21, UR10, RZ ;  /* 0x0000000a15127c10 */ /* 0x000fc8000ff1e0ff */
[----:B------:R-:W-:-:S05]  /*0530*/  IADD3.X R19, PT, PT, R22, UR11, RZ, P0, !PT ;  /* 0x0000000b16137c10 */ /* 0x000fca00087fe4ff */
[----:B------:R-:W2:Y:S02]  /*0540*/  LDG.E.U8 R18, desc[UR4][R18.64+-0x4] ;  /* 0xfffffc0412127981 */ /* 0x000ea4000c1e1100 */
[----:B--2---:R-:W-:-:S04]  /*0550*/  LOP3.LUT R14, R18, 0x20, RZ, 0xfc, !PT ;  /* 0x00000020120e7812 */ /* 0x004fc800078efcff */
[----:B------:R-:W-:-:S04]  /*0560*/  PRMT R14, R14, 0x9910, RZ ;  /* 0x000099100e0e7816 */ /* 0x000fc800000000ff */
[----:B------:R-:W-:-:S13]  /*0570*/  ISETP.NE.AND P0, PT, R14, 0x63, PT ;  /* 0x000000630e00780c */ /* 0x000fda0003f05270 */
[----:B------:R-:W0:Y:S02]  /*0580*/  @!P0 LDC.64 R14, c[0x0][0x3a8] ;  /* 0x0000ea00ff0e8b82 */ /* 0x000e240000000a00 */
[----:B0-----:R-:W-:-:S04]  /*0590*/  @!P0 LEA R14, P6, R21, R14, 0x3 ;  /* 0x0000000e150e8211 */ /* 0x001fc800078c18ff */
[----:B------:R-:W-:Y:S01]  /*05a0*/  @!P0 LEA.HI.X R15, R21, R15, R22, 0x3, P6 ;  /* 0x0000000f150f8211 */ /* 0x000fe200030f1c16 */
[----:B------:R-:W-:-:S05]  /*05b0*/  IMAD.MOV.U32 R21, RZ, RZ, 0x1 ;  /* 0x00000001ff157424 */ /* 0x000fca00078e00ff */
[----:B------:R-:W-:-:S05]  /*05c0*/  @!P0 PRMT R19, R21, 0x7610, R19 ;  /* 0x0000761015138816 */ /* 0x000fca0000000013 */
[----:B------:R0:W-:Y:S04]  /*05d0*/  @!P0 STG.E.U8 desc[UR4][R16.64+-0x4], R19 ;  /* 0xfffffc1310008986 */ /* 0x0001e8000c101104 */
[----:B------:R0:W-:Y:S04]  /*05e0*/  @!P0 STG.E desc[UR4][R14.64+-0x20], R11 ;  /* 0xffffe00b0e008986 */ /* 0x0001e8000c101904 */
[----:B------:R0:W-:Y:S02]  /*05f0*/  @!P0 STG.E desc[UR4][R14.64+-0x1c], R20 ;  /* 0xffffe4140e008986 */ /* 0x0001e4000c101904 */
.L_x_5:
[----:B------:R-:W-:Y:S05]  /*0600*/  BSYNC.RECONVERGENT B1 ;  /* 0x0000000000017941 */ /* 0x000fea0003800200 */
.L_x_4:
[----:B------:R-:W-:Y:S01]  /*0610*/  PLOP3.LUT P0, PT, P5, P3, PT, 0xf8, 0x8f ;  /* 0x00000000008f781c */ /* 0x000fe20002f07f70 */
[----:B------:R-:W-:-:S12]  /*0620*/  BSSY.RECONVERGENT B1, `(.L_x_6) ;  /* 0x0000017000017945 */ /* 0x000fd80003800200 */
[----:B------:R-:W-:Y:S05]  /*0630*/  @P0 BRA `(.L_x_7) ;  /* 0x0000000000540947 */ /* 0x000fea0003800000 */
[----:B------:R-:W-:-:S04]  /*0640*/  IADD3 R21, P0, PT, R20, R5, RZ ;  /* 0x0000000514157210 */ /* 0x000fc80007f1e0ff */
[----:B------:R-:W-:Y:S02]  /*0650*/  LEA.HI.X.SX32 R22, R5, RZ, 0x1, P0 ;  /* 0x000000ff05167211 */ /* 0x000fe400000f0eff */
[----:B0-----:R-:W-:-:S04]  /*0660*/  IADD3 R16, P0, PT, R21, UR8, RZ ;  /* 0x0000000815107c10 */ /* 0x001fc8000ff1e0ff */
        /* <DEDUP_REMOVED lines=18> */
.L_x_7:
[----:B------:R-:W-:Y:S05]  /*0790*/  BSYNC.RECONVERGENT B1 ;  /* 0x0000000000017941 */ /* 0x000fea0003800200 */
.L_x_6:
[----:B------:R-:W-:Y:S01]  /*07a0*/  PLOP3.LUT P0, PT, P5, P4, PT, 0xf8, 0x8f ;  /* 0x00000000008f781c */ /* 0x000fe20002f09f70 */
[----:B------:R-:W-:Y:S01]  /*07b0*/  BSSY.RECONVERGENT B1, `(.L_x_8) ;  /* 0x0000018000017945 */ /* 0x000fe20003800200 */
[----:B------:R-:W-:-:S11]  /*07c0*/  VIADD R21, R20, 0xffffffff ;  /* 0xffffffff14157836 */ /* 0x000fd60000000000 */
[----:B------:R-:W-:Y:S05]  /*07d0*/  @P0 BRA `(.L_x_9) ;  /* 0x0000000000540947 */ /* 0x000fea0003800000 */
[----:B------:R-:W-:-:S04]  /*07e0*/  IADD3 R22, P0, PT, R20, R5, RZ ;  /* 0x0000000514167210 */ /* 0x000fc80007f1e0ff */
[----:B------:R-:W-:Y:S02]  /*07f0*/  LEA.HI.X.SX32 R23, R5, RZ, 0x1, P0 ;  /* 0x000000ff05177211 */ /* 0x000fe400000f0eff */
[----:B0-2---:R-:W-:-:S04]  /*0800*/  IADD3 R16, P0, PT, R22, UR8, RZ ;  /* 0x0000000816107c10 */ /* 0x005fc8000ff1e0ff */
        /* <DEDUP_REMOVED lines=18> */
.L_x_9:
[----:B------:R-:W-:Y:S05]  /*0930*/  BSYNC.RECONVERGENT B1 ;  /* 0x0000000000017941 */ /* 0x000fea0003800200 */
.L_x_8:
[----:B------:R-:W-:Y:S01]  /*0940*/  ISETP.GE.U32.OR P0, PT, R21, R10, P5 ;  /* 0x0000000a1500720c */ /* 0x000fe20002f06470 */
[----:B------:R-:W-:-:S12]  /*0950*/  BSSY.RECONVERGENT B1, `(.L_x_10) ;  /* 0x0000017000017945 */ /* 0x000fd80003800200 */
[----:B------:R-:W-:Y:S05]  /*0960*/  @P0 BRA `(.L_x_11) ;  /* 0x0000000000540947 */ /* 0x000fea0003800000 */
[----:B------:R-:W-:-:S04]  /*0970*/  IADD3 R21, P0, PT, R20, R5, RZ ;  /* 0x0000000514157210 */ /* 0x000fc80007f1e0ff */
[----:B------:R-:W-:Y:S02]  /*0980*/  LEA.HI.X.SX32 R22, R5, RZ, 0x1, P0 ;  /* 0x000000ff05167211 */ /* 0x000fe400000f0eff */
[----:B0-23--:R-:W-:-:S04]  /*0990*/  IADD3 R16, P0, PT, R21, UR8, RZ ;  /* 0x0000000815107c10 */ /* 0x00dfc8000ff1e0ff */
        /* <DEDUP_REMOVED lines=18> */
.L_x_11:
[----:B------:R-:W-:Y:S05]  /*0ac0*/  BSYNC.RECONVERGENT B1 ;  /* 0x0000000000017941 */ /* 0x000fea0003800200 */
.L_x_10:
[----:B------:R-:W-:Y:S01]  /*0ad0*/  BSSY.RECONVERGENT B1, `(.L_x_12) ;  /* 0x0000036000017945 */ /* 0x000fe20003800200 */
[----:B------:R-:W-:-:S03]  /*0ae0*/  PLOP3.LUT P0, PT, PT, PT, PT, 0x80, 0x8 ;  /* 0x000000000008781c */ /* 0x000fc60003f0f070 */
[----:B------:R-:W-:Y:S10]  /*0af0*/  @P5 BRA `(.L_x_13) ;  /* 0x0000000000cc5947 */ /* 0x000ff40003800000 */
[----:B0-234-:R-:W-:Y:S02]  /*0b00*/  SHF.R.S32.HI R17, RZ, 0x1f, R2 ;  /* 0x0000001fff117819 */ /* 0x01dfe40000011402 */
[----:B------:R-:W-:-:S04]  /*0b10*/  IADD3 R14, P0, PT, R2, UR8, RZ ;  /* 0x00000008020e7c10 */ /* 0x000fc8000ff1e0ff */
[----:B------:R-:W-:-:S05]  /*0b20*/  IADD3.X R15, PT, PT, R17, UR9, RZ, P0, !PT ;  /* 0x00000009110f7c10 */ /* 0x000fca00087fe4ff */
[----:B------:R-:W2:Y:S01]  /*0b30*/  LDG.E.U8 R18, desc[UR4][R14.64] ;  /* 0x000000040e127981 */ /* 0x000ea2000c1e1100 */
[----:B------:R-:W-:Y:S01]  /*0b40*/  IADD3 R16, P0, PT, R2, UR10, RZ ;  /* 0x0000000a02107c10 */ /* 0x000fe2000ff1e0ff */
[----:B------:R-:W-:Y:S01]  /*0b50*/  BSSY.RECONVERGENT B2, `(.L_x_14) ;  /* 0x000000e000027945 */ /* 0x000fe20003800200 */
[----:B------:R-:W-:Y:S02]  /*0b60*/  VIADD R23, R20, 0x1 ;  /* 0x0000000114177836 */ /* 0x000fe40000000000 */
[----:B------:R-:W-:Y:S02]  /*0b70*/  IADD3.X R17, PT, PT, R17, UR11, RZ, P0, !PT ;  /* 0x0000000b11117c10 */ /* 0x000fe400087fe4ff */
[----:B--2---:R-:W-:Y:S01]  /*0b80*/  ISETP.NE.AND P0, PT, R18, RZ, PT ;  /* 0x000000ff1200720c */ /* 0x004fe20003f05270 */
[----:B-1----:R-:W-:-:S12]  /*0b90*/  IMAD.WIDE R18, R2, 0x8, R12 ;  /* 0x0000000802127825 */ /* 0x002fd800078e020c */
[----:B------:R-:W-:Y:S05]  /*0ba0*/  @P0 BRA `(.L_x_15) ;  /* 0x0000000000200947 */ /* 0x000fea0003800000 */
[----:B------:R-:W2:Y:S02]  /*0bb0*/  LDG.E.U8 R21, desc[UR4][R16.64] ;  /* 0x0000000410157981 */ /* 0x000ea4000c1e1100 */
[----:B--2---:R-:W-:-:S04]  /*0bc0*/  LOP3.LUT R21, R21, 0x20, RZ, 0xfc, !PT ;  /* 0x0000002015157812 */ /* 0x004fc800078efcff */
[----:B------:R-:W-:-:S04]  /*0bd0*/  PRMT R21, R21, 0x9910, RZ ;  /* 0x0000991015157816 */ /* 0x000fc800000000ff */
[----:B------:R-:W-:Y:S01]  /*0be0*/  ISETP.NE.AND P0, PT, R21, 0x63, PT ;  /* 0x000000631500780c */ /* 0x000fe20003f05270 */
[----:B------:R-:W-:-:S12]  /*0bf0*/  IMAD.MOV.U32 R21, RZ, RZ, 0x1 ;  /* 0x00000001ff157424 */ /* 0x000fd800078e00ff */
[----:B------:R0:W-:Y:S04]  /*0c00*/  @!P0 STG.E.U8 desc[UR4][R14.64], R21 ;  /* 0x000000150e008986 */ /* 0x0001e8000c101104 */
[----:B------:R0:W-:Y:S04]  /*0c10*/  @!P0 STG.E desc[UR4][R18.64], R11 ;  /* 0x0000000b12008986 */ /* 0x0001e8000c101904 */
[----:B------:R0:W-:Y:S02]  /*0c20*/  @!P0 STG.E desc[UR4][R18.64+0x4], R20 ;  /* 0x0000041412008986 */ /* 0x0001e4000c101904 */
.L_x_15:
[----:B------:R-:W-:Y:S05]  /*0c30*/  BSYNC.RECONVERGENT B2 ;  /* 0x0000000000027941 */ /* 0x000fea0003800200 */
.L_x_14:
[----:B------:R-:W-:Y:S01]  /*0c40*/  ISETP.GE.U32.AND P0, PT, R23, R10, PT ;  /* 0x0000000a1700720c */ /* 0x000fe20003f06070 */
[----:B------:R-:W-:-:S12]  /*0c50*/  BSSY.RECONVERGENT B2, `(.L_x_16) ;  /* 0x000000d000027945 */ /* 0x000fd80003800200 */
[----:B------:R-:W-:Y:S05]  /*0c60*/  @P0 BRA `(.L_x_17) ;  /* 0x00000000002c0947 */ /* 0x000fea0003800000 */
[----:B0-----:R-:W2:Y:S02]  /*0c70*/  LDG.E.U8 R21, desc[UR4][R14.64+0x1] ;  /* 0x000001040e157981 */ /* 0x001ea4000c1e1100 */
[----:B--2---:R-:W-:-:S13]  /*0c80*/  ISETP.NE.AND P0, PT, R21, RZ, PT ;  /* 0x000000ff1500720c */ /* 0x004fda0003f05270 */
        /* <DEDUP_REMOVED lines=9> */
.L_x_17:
[----:B------:R-:W-:Y:S05]  /*0d20*/  BSYNC.RECONVERGENT B2 ;  /* 0x0000000000027941 */ /* 0x000fea0003800200 */
.L_x_16:
[----:B------:R-:W-:Y:S01]  /*0d30*/  PLOP3.LUT P0, PT, P1, PT, PT, 0x80, 0x8 ;  /* 0x000000000008781c */ /* 0x000fe20000f0f070 */
[----:B------:R-:W-:-:S12]  /*0d40*/  @P2 BRA `(.L_x_13) ;  /* 0x0000000000382947 */ /* 0x000fd80003800000 */
[----:B01----:R-:W2:Y:S01]  /*0d50*/  LDG.E.U8 R21, desc[UR4][R14.64+0x2] ;  /* 0x000002040e157981 */ /* 0x003ea2000c1e1100 */
[----:B------:R-:W-:Y:S02]  /*0d60*/  PLOP3.LUT P0, PT, P1, PT, PT, 0x80, 0x8 ;  /* 0x000000000008781c */ /* 0x000fe40000f0f070 */
[----:B--2---:R-:W-:-:S13]  /*0d70*/  ISETP.NE.AND P6, PT, R21, RZ, PT ;  /* 0x000000ff1500720c */ /* 0x004fda0003fc5270 */
[----:B------:R-:W-:Y:S05]  /*0d80*/  @P6 BRA `(.L_x_13) ;  /* 0x0000000000286947 */ /* 0x000fea0003800000 */
[----:B------:R-:W2:Y:S02]  /*0d90*/  LDG.E.U8 R16, desc[UR4][R16.64+0x2] ;  /* 0x0000020410107981 */ /* 0x000ea4000c1e1100 */
[----:B--2---:R-:W-:-:S04]  /*0da0*/  LOP3.LUT R21, R16, 0x20, RZ, 0xfc, !PT ;  /* 0x0000002010157812 */ /* 0x004fc800078efcff */
[----:B------:R-:W-:-:S04]  /*0db0*/  PRMT R21, R21, 0x9910, RZ ;  /* 0x0000991015157816 */ /* 0x000fc800000000ff */
[----:B------:R-:W-:Y:S01]  /*0dc0*/  ISETP.NE.AND P0, PT, R21, 0x63, PT ;  /* 0x000000631500780c */ /* 0x000fe20003f05270 */
[----:B------:R-:W-:-:S12]  /*0dd0*/  IMAD.MOV.U32 R21, RZ, RZ, 0x1 ;  /* 0x00000001ff157424 */ /* 0x000fd800078e00ff */
[----:B------:R-:W-:-:S05]  /*0de0*/  @!P0 PRMT R17, R21, 0x7610, R17 ;  /* 0x0000761015118816 */ /* 0x000fca0000000011 */
[----:B------:R0:W-:Y:S04]  /*0df0*/  @!P0 STG.E.U8 desc[UR4][R14.64+0x2], R17 ;  /* 0x000002110e008986 */ /* 0x0001e8000c101104 */
[----:B------:R0:W-:Y:S04]  /*0e00*/  @!P0 STG.E desc[UR4][R18.64+0x10], R11 ;  /* 0x0000100b12008986 */ /* 0x0001e8000c101904 */
[----:B------:R0:W-:Y:S01]  /*0e10*/  @!P0 STG.E desc[UR4][R18.64+0x14], R20 ;  /* 0x0000141412008986 */ /* 0x0001e2000c101904 */
[----:B------:R-:W-:-:S13]  /*0e20*/  PLOP3.LUT P0, PT, P1, PT, PT, 0x80, 0x8 ;  /* 0x000000000008781c */ /* 0x000fda0000f0f070 */
.L_x_13:
[----:B------:R-:W-:Y:S05]  /*0e30*/  BSYNC.RECONVERGENT B1 ;  /* 0x0000000000017941 */ /* 0x000fea0003800200 */
.L_x_12:
[----:B01234-:R-:W-:Y:S01]  /*0e40*/  VIADD R15, R20, 0x4 ;  /* 0x00000004140f7836 */ /* 0x01ffe20000000000 */
[----:B------:R-:W-:Y:S04]  /*0e50*/  BSSY.RECONVERGENT B1, `(.L_x_18) ;  /* 0x0000018000017945 */ /* 0x000fe80003800200 */
[----:B------:R-:W-:Y:S01]  /*0e60*/  ISETP.GE.U32.OR P5, PT, R15, R10, P5 ;  /* 0x0000000a0f00720c */ /* 0x000fe20002fa6470 */
[----:B------:R-:W-:-:S12]  /*0e70*/  @P0 BRA `(.L_x_19) ;  /* 0x0000000000540947 */ /* 0x000fd80003800000 */
        /* <DEDUP_REMOVED lines=21> */
.L_x_19:
[----:B------:R-:W-:Y:S05]  /*0fd0*/  BSYNC.RECONVERGENT B1 ;  /* 0x0000000000017941 */ /* 0x000fea0003800200 */
.L_x_18:
[----:B------:R-:W-:Y:S04]  /*0fe0*/  BSSY.RECONVERGENT B1, `(.L_x_20) ;  /* 0x0000017000017945 */ /* 0x000fe80003800200 */
        /* <DEDUP_REMOVED lines=10> */
[----:B------:R-:W2:Y:S01]  /*1090*/  LDG.E.U8 R18, desc[UR4][R18.64+0x4] ;  /* 0x0000040412127981 */ /* 0x000ea2000c1e1100 */
[----:B------:R-:W-:Y:S01]  /*10a0*/  IMAD.MOV.U32 R23, RZ, RZ, 0x1 ;  /* 0x00000001ff177424 */ /* 0x000fe200078e00ff */
[----:B--2---:R-:W-:-:S04]  /*10b0*/  LOP3.LUT R16, R18, 0x20, RZ, 0xfc, !PT ;  /* 0x0000002012107812 */ /* 0x004fc800078efcff */
[----:B------:R-:W-:-:S04]  /*10c0*/  PRMT R16, R16, 0x9910, RZ ;  /* 0x0000991010107816 */ /* 0x000fc800000000ff */
[----:B------:R-:W-:-:S13]  /*10d0*/  ISETP.NE.AND P0, PT, R16, 0x63, PT ;  /* 0x000000631000780c */ /* 0x000fda0003f05270 */
[----:B------:R-:W0:Y:S01]  /*10e0*/  @!P0 LDC.64 R16, c[0x0][0x3a8] ;  /* 0x0000ea00ff108b82 */ /* 0x000e220000000a00 */
[----:B------:R-:W-:-:S05]  /*10f0*/  @!P0 PRMT R19, R23, 0x7610, R19 ;  /* 0x0000761017138816 */ /* 0x000fca0000000013 */
[----:B------:R1:W-:Y:S01]  /*1100*/  @!P0 STG.E.U8 desc[UR4][R14.64+0x4], R19 ;  /* 0x000004130e008986 */ /* 0x0003e2000c101104 */
[----:B0-----:R-:W-:-:S04]  /*1110*/  @!P0 LEA R16, P5, R21, R16, 0x3 ;  /* 0x0000001015108211 */ /* 0x001fc800078a18ff */
[----:B------:R-:W-:-:S05]  /*1120*/  @!P0 LEA.HI.X R17, R21, R17, R22, 0x3, P5 ;  /* 0x0000001115118211 */ /* 0x000fca00028f1c16 */
[----:B------:R1:W-:Y:S04]  /*1130*/  @!P0 STG.E desc[UR4][R16.64+0x20], R11 ;  /* 0x0000200b10008986 */ /* 0x0003e8000c101904 */
[----:B------:R1:W-:Y:S02]  /*1140*/  @!P0 STG.E desc[UR4][R16.64+0x24], R20 ;  /* 0x0000241410008986 */ /* 0x0003e4000c101904 */
.L_x_21:
[----:B------:R-:W-:Y:S05]  /*1150*/  BSYNC.RECONVERGENT B1 ;  /* 0x0000000000017941 */ /* 0x000fea0003800200 */
.L_x_20:
[----:B------:R-:W-:Y:S02]  /*1160*/  VIADD R4, R4, 0x1 ;  /* 0x0000000104047836 */ /* 0x000fe40000000000 */
[----:B------:R-:W-:Y:S02]  /*1170*/  VIADD R3, R3, 0x1 ;  /* 0x0000000103037836 */ /* 0x000fe40000000000 */
[--C-:B------:R-:W-:Y:S01]  /*1180*/  IMAD.IADD R5, R5, 0x1, R10.reuse ;  /* 0x0000000105057824 */ /* 0x100fe200078e020a */
[----:B------:R-:W-:Y:S01]  /*1190*/  ISETP.NE.AND P0, PT, R4, 0x5, PT ;  /* 0x000000050400780c */ /* 0x000fe20003f05270 */
[----:B------:R-:W-:-:S12]  /*11a0*/  IMAD.IADD R2, R2, 0x1, R10 ;  /* 0x0000000102027824 */ /* 0x000fd800078e020a */
[----:B------:R-:W-:Y:S05]  /*11b0*/  @P0 BRA `(.L_x_22) ;  /* 0xfffffff0009c0947 */ /* 0x000fea000383ffff */
.L_x_3:
[----:B------:R-:W-:Y:S05]  /*11c0*/  BSYNC.RECONVERGENT B0 ;  /* 0x0000000000007941 */ /* 0x000fea0003800200 */
.L_x_2:
[----:B------:R-:W2:Y:S01]  /*11d0*/  LDC R5, c[0x0][0x398] ;  /* 0x0000e600ff057b82 */ /* 0x000ea20000000800 */
[----:B------:R-:W2:Y:S02]  /*11e0*/  LDCU UR6, c[0x0][0x394] ;  /* 0x00007280ff0677ac */ /* 0x000ea40008000800 */
[----:B--2---:R-:W-:-:S05]  /*11f0*/  IMAD R0, R10, UR6, R5 ;  /* 0x000000060a007c24 */ /* 0x004fca000f8e0205 */
[----:B------:R-:W-:-:S13]  /*1200*/  ISETP.NE.AND P0, PT, R9, R0, PT ;  /* 0x000000000900720c */ /* 0x000fda0003f05270 */
[----:B------:R-:W-:Y:S05]  /*1210*/  @P0 EXIT ;  /* 0x000000000000094d */ /* 0x000fea0003800000 */
[----:B------:R-:W2:Y:S02]  /*1220*/  LDCU.64 UR8, c[0x0][0x3a0] ;  /* 0x00007400ff0877ac */ /* 0x000ea40008000a00 */
[----:B--2---:R-:W-:-:S04]  /*1230*/  IADD3 R2, P0, PT, R9, UR8, RZ ;  /* 0x0000000809027c10 */ /* 0x004fc8000ff1e0ff */
[----:B------:R-:W-:-:S05]  /*1240*/  LEA.HI.X.SX32 R3, R9, UR9, 0x1, P0 ;  /* 0x0000000909037c11 */ /* 0x000fca00080f0eff */
[----:B------:R-:W2:Y:S02]  /*1250*/  LDG.E.U8 R2, desc[UR4][R2.64] ;  /* 0x0000000402027981 */ /* 0x000ea4000c1e1100 */
[----:B--2---:R-:W-:-:S13]  /*1260*/  ISETP.NE.AND P0, PT, R2, RZ, PT ;  /* 0x000000ff0200720c */ /* 0x004fda0003f05270 */
[----:B------:R-:W-:Y:S05]  /*1270*/  @!P0 EXIT ;  /* 0x000000000000894d */ /* 0x000fea0003800000 */
[----:B------:R-:W2:Y:S01]  /*1280*/  LDC R6, c[0x0][0x390] ;  /* 0x0000e400ff067b82 */ /* 0x000ea20000000800 */
[----:B------:R-:W-:Y:S01]  /*1290*/  BSSY.RECONVERGENT B0, `(.L_x_23) ;  /* 0x000001a000007945 */ /* 0x000fe20003800200 */
[----:B------:R-:W-:Y:S01]  /*12a0*/  ISETP.NE.AND P1, PT, R10, RZ, PT ;  /* 0x000000ff0a00720c */ /* 0x000fe20003f25270 */
[----:B------:R-:W-:-:S05]  /*12b0*/  IMAD.MOV.U32 R9, RZ, RZ, RZ ;  /* 0x000000ffff097224 */ /* 0x000fca00078e00ff */
[----:B01----:R-:W0:Y:S01]  /*12c0*/  LDC R17, c[0x0][0x38c] ;  /* 0x0000e300ff117b82 */ /* 0x003e220000000800 */
[----:B--2---:R-:W-:-:S04]  /*12d0*/  ISETP.NE.AND P0, PT, R5, R6, PT ;  /* 0x000000060500720c */ /* 0x004fc80003f05270 */
[----:B0-----:R-:W-:-:S04]  /*12e0*/  ISETP.NE.OR P0, PT, R17, UR6, P0 ;  /* 0x0000000611007c0c */ /* 0x001fc80008705670 */
[----:B------:R-:W-:-:S13]  /*12f0*/  ISETP.NE.AND P0, PT, R10, RZ, P0 ;  /* 0x000000ff0a00720c */ /* 0x000fda0000705270 */
[----:B------:R-:W-:Y:S05]  /*1300*/  @!P0 BRA `(.L_x_24) ;  /* 0x0000000000488947 */ /* 0x000fea0003800000 */
[----:B------:R-:W0:Y:S01]  /*1310*/  LDC.64 R14, c[0x0][0x3a8] ;  /* 0x0000ea00ff0e7b82 */ /* 0x000e220000000a00 */
[----:B------:R-:W-:Y:S02]  /*1320*/  IMAD R0, R10, R10, RZ ;  /* 0x0000000a0a007224 */ /* 0x000fe400078e02ff */
[----:B------:R-:W-:-:S05]  /*1330*/  IMAD.MOV.U32 R11, RZ, RZ, RZ ;  /* 0x000000ffff0b7224 */ /* 0x000fca00078e00ff */
[----:B------:R-:W1:Y:S02]  /*1340*/  LDC.64 R12, c[0x0][0x3b0] ;  /* 0x0000ec00ff0c7b82 */ /* 0x000e640000000a00 */
.L_x_25:
[----:B------:R-:W-:Y:S02]  /*1350*/  IMAD R5, R8, R10, R7 ;  /* 0x0000000a08057224 */ /* 0x000fe400078e0207 */
[----:B-1----:R-:W-:-:S04]  /*1360*/  IMAD.WIDE.U32 R2, R11, 0x8, R12 ;  /* 0x000000080b027825 */ /* 0x002fc800078e000c */
[----:B0-----:R-:W-:Y:S01]  /*1370*/  IMAD.WIDE R4, R5, 0x8, R14 ;  /* 0x0000000805047825 */ /* 0x001fe200078e020e */
[----:B------:R0:W-:Y:S04]  /*1380*/  STG.E desc[UR4][R2.64], R8 ;  /* 0x0000000802007986 */ /* 0x0001e8000c101904 */
[----:B------:R1:W-:Y:S04]  /*1390*/  STG.E desc[UR4][R2.64+0x4], R7 ;  /* 0x0000040702007986 */ /* 0x0003e8000c101904 */
[----:B0-----:R-:W2:Y:S04]  /*13a0*/  LDG.E R8, desc[UR4][R4.64] ;  /* 0x0000000404087981 */ /* 0x001ea8000c1e1900 */
[----:B-1----:R-:W3:Y:S01]  /*13b0*/  LDG.E R7, desc[UR4][R4.64+0x4] ;  /* 0x0000040404077981 */ /* 0x002ee2000c1e1900 */
[----:B------:R-:W-:-:S05]  /*13c0*/  VIADD R11, R11, 0x1 ;  /* 0x000000010b0b7836 */ /* 0x000fca0000000000 */
[CC--:B------:R-:W-:Y:S01]  /*13d0*/  ISETP.LT.U32.AND P2, PT, R11.reuse, R0.reuse, PT ;  /* 0x000000000b00720c */ /* 0x0c0fe20003f41070 */
[----:B------:R-:W-:Y:S01]  /*13e0*/  IMAD.MOV.U32 R9, RZ, RZ, R11 ;  /* 0x000000ffff097224 */ /* 0x000fe200078e000b */
[----:B------:R-:W-:Y:S02]  /*13f0*/  ISETP.LT.U32.AND P1, PT, R11, R0, PT ;  /* 0x000000000b00720c */ /* 0x000fe40003f21070 */
[----:B---3--:R-:W-:-:S04]  /*1400*/  ISETP.NE.AND P0, PT, R7, R6, PT ;  /* 0x000000060700720c */ /* 0x008fc80003f05270 */
[----:B--2---:R-:W-:-:S13]  /*1410*/  ISETP.NE.OR P0, PT, R8, R17, P0 ;  /* 0x000000110800720c */ /* 0x004fda0000705670 */
[----:B------:R-:W-:Y:S05]  /*1420*/  @P0 BRA P2, `(.L_x_25) ;  /* 0xfffffffc00c80947 */ /* 0x000fea000103ffff */
.L_x_24:
[----:B------:R-:W-:Y:S05]  /*1430*/  BSYNC.RECONVERGENT B0 ;  /* 0x0000000000007941 */ /* 0x000fea0003800200 */
.L_x_23:
[----:B------:R-:W0:Y:S01]  /*1440*/  @P1 LDC.64 R2, c[0x0][0x3b0] ;  /* 0x0000ec00ff021b82 */ /* 0x000e220000000a00 */
[----:B------:R-:W-:-:S07]  /*1450*/  @P1 VIADD R0, R9, 0x1 ;  /* 0x0000000109001836 */ /* 0x000fce0000000000 */
[----:B------:R-:W1:Y:S01]  /*1460*/  LDC.64 R4, c[0x0][0x3b8] ;  /* 0x0000ee00ff047b82 */ /* 0x000e620000000a00 */
[----:B0-----:R-:W-:-:S04]  /*1470*/  @P1 IMAD.WIDE.U32 R2, R9, 0x8, R2 ;  /* 0x0000000809021825 */ /* 0x001fc800078e0002 */
[----:B------:R-:W-:Y:S01]  /*1480*/  @P1 IMAD.MOV.U32 R9, RZ, RZ, R0 ;  /* 0x000000ffff091224 */ /* 0x000fe200078e0000 */
[----:B------:R-:W-:Y:S04]  /*1490*/  @P1 STG.E desc[UR4][R2.64], R17 ;  /* 0x0000001102001986 */ /* 0x000fe8000c101904 */
[----:B------:R-:W-:Y:S04]  /*14a0*/  @P1 STG.E desc[UR4][R2.64+0x4], R6 ;  /* 0x0000040602001986 */ /* 0x000fe8000c101904 */
[----:B-1----:R-:W-:Y:S01]  /*14b0*/  STG.E desc[UR4][R4.64], R9 ;  /* 0x0000000904007986 */ /* 0x002fe2000c101904 */
[----:B------:R-:W-:Y:S05]  /*14c0*/  EXIT ;  /* 0x000000000000794d */ /* 0x000fea0003800000 */
.L_x_26:
[----:B------:R-:W-:-:S00]  /*14d0*/  BRA `(.L_x_26) ;  /* 0xfffffffc00fc7947 */ /* 0x000fc0000383ffff */
[----:B------:R-:W-:-:S00]  /*14e0*/  NOP ;  /* 0x0000000000007918 */ /* 0x000fc00000000000 */
        /* <DEDUP_REMOVED lines=9> */
.L_x_27:


//--------------------- .nv.shared.reserved.0     --------------------------
	.section	.nv.shared.reserved.0,"aw",@nobits
	.weak		__nv_reservedSMEM_offset_0_alias
	.size		__nv_reservedSMEM_offset_0_alias, 0, 64
	.other		__nv_reservedSMEM_offset_0_alias,@"STO_CUDA_RESERVED_SHARED STV_DEFAULT"
__nv_reservedSMEM_offset_0_alias:
	.zero		0
	.zero		64


//--------------------- .nv.constant0._Z8findPathPci8PositionS0_PbPS0_S2_Pi --------------------------
	.section	.nv.constant0._Z8findPathPci8PositionS0_PbPS0_S2_Pi,"a",@progbits
	.sectionflags	@""
	.align	4
.nv.constant0._Z8findPathPci8PositionS0_PbPS0_S2_Pi:
	.zero		960


//--------------------- SYMBOLS --------------------------

	.type		.nv.reservedSmem.offset0,@object
	.size		.nv.reservedSmem.offset0,0x4
